	.headerflags	@"EF_CUDA_TEXMODE_UNIFIED EF_CUDA_64BIT_ADDRESS EF_CUDA_ACCELERATORS EF_CUDA_SM90 EF_CUDA_VIRTUAL_SM(EF_CUDA_SM90)"
	.elftype	@"ET_EXEC"


//--------------------- .nv.info                  --------------------------
	.section	.nv.info,"",@"SHT_CUDA_INFO"
	.align	4


	//----- nvinfo : EIATTR_REGCOUNT
	.align		4
        /*0000*/ 	.byte	0x04, 0x2f
        /*0002*/ 	.short	(.L_3 - .L_2)
	.align		4
.L_2:
        /*0004*/ 	.word	index@(triton_poi_fused__native_batch_norm_legit_no_training_relu_7)
        /*0008*/ 	.word	0x00000026


	//----- nvinfo : EIATTR_MIN_STACK_SIZE
	.align		4
.L_3:
        /*000c*/ 	.byte	0x04, 0x12
        /*000e*/ 	.short	(.L_5 - .L_4)
	.align		4
.L_4:
        /*0010*/ 	.word	index@(triton_poi_fused__native_batch_norm_legit_no_training_relu_7)
        /*0014*/ 	.word	0x00000000


	//----- nvinfo : EIATTR_FRAME_SIZE
	.align		4
.L_5:
        /*0018*/ 	.byte	0x04, 0x11
        /*001a*/ 	.short	(.L_7 - .L_6)
	.align		4
.L_6:
        /*001c*/ 	.word	index@(triton_poi_fused__native_batch_norm_legit_no_training_relu_7)
        /*0020*/ 	.word	0x00000000


	//----- nvinfo : EIATTR_MIN_STACK_SIZE
	.align		4
.L_7:
        /*0024*/ 	.byte	0x04, 0x12
        /*0026*/ 	.short	(.L_9 - .L_8)
	.align		4
.L_8:
        /*0028*/ 	.word	index@(triton_poi_fused__native_batch_norm_legit_no_training_relu_7)
        /*002c*/ 	.word	0x00000000
.L_9:


//--------------------- .nv.info.triton_poi_fused__native_batch_norm_legit_no_training_relu_7 --------------------------
	.section	.nv.info.triton_poi_fused__native_batch_norm_legit_no_training_relu_7,"",@"SHT_CUDA_INFO"
	.sectionflags	@""
	.align	4


	//----- nvinfo : EIATTR_CUDA_API_VERSION
	.align		4
        /*0000*/ 	.byte	0x04, 0x37
        /*0002*/ 	.short	(.L_11 - .L_10)
.L_10:
        /*0004*/ 	.word	0x0000007c


	//----- nvinfo : EIATTR_KPARAM_INFO
	.align		4
.L_11:
        /*0008*/ 	.byte	0x04, 0x17
        /*000a*/ 	.short	(.L_13 - .L_12)
.L_12:
        /*000c*/ 	.word	0x00000000
        /*0010*/ 	.short	0x0006
        /*0012*/ 	.short	0x0030
        /*0014*/ 	.byte	0x00, 0xf0, 0x11, 0x00


	//----- nvinfo : EIATTR_KPARAM_INFO
	.align		4
.L_13:
        /*0018*/ 	.byte	0x04, 0x17
        /*001a*/ 	.short	(.L_15 - .L_14)
.L_14:
        /*001c*/ 	.word	0x00000000
        /*0020*/ 	.short	0x0005
        /*0022*/ 	.short	0x0028
        /*0024*/ 	.byte	0x00, 0xf4, 0x21, 0x00


	//----- nvinfo : EIATTR_KPARAM_INFO
	.align		4
.L_15:
        /*0028*/ 	.byte	0x04, 0x17
        /*002a*/ 	.short	(.L_17 - .L_16)
.L_16:
        /*002c*/ 	.word	0x00000000
        /*0030*/ 	.short	0x0004
        /*0032*/ 	.short	0x0020
        /*0034*/ 	.byte	0x00, 0xf4, 0x21, 0x00


	//----- nvinfo : EIATTR_KPARAM_INFO
	.align		4
.L_17:
        /*0038*/ 	.byte	0x04, 0x17
        /*003a*/ 	.short	(.L_19 - .L_18)
.L_18:
        /*003c*/ 	.word	0x00000000
        /*0040*/ 	.short	0x0003
        /*0042*/ 	.short	0x0018
        /*0044*/ 	.byte	0x00, 0xf4, 0x21, 0x00


	//----- nvinfo : EIATTR_KPARAM_INFO
	.align		4
.L_19:
        /*0048*/ 	.byte	0x04, 0x17
        /*004a*/ 	.short	(.L_21 - .L_20)
.L_20:
        /*004c*/ 	.word	0x00000000
        /*0050*/ 	.short	0x0002
        /*0052*/ 	.short	0x0010
        /*0054*/ 	.byte	0x00, 0xf4, 0x21, 0x00


	//----- nvinfo : EIATTR_KPARAM_INFO
	.align		4
.L_21:
        /*0058*/ 	.byte	0x04, 0x17
        /*005a*/ 	.short	(.L_23 - .L_22)
.L_22:
        /*005c*/ 	.word	0x00000000
        /*0060*/ 	.short	0x0001
        /*0062*/ 	.short	0x0008
        /*0064*/ 	.byte	0x00, 0xf4, 0x21, 0x00


	//----- nvinfo : EIATTR_KPARAM_INFO
	.align		4
.L_23:
        /*0068*/ 	.byte	0x04, 0x17
        /*006a*/ 	.short	(.L_25 - .L_24)
.L_24:
        /*006c*/ 	.word	0x00000000
        /*0070*/ 	.short	0x0000
        /*0072*/ 	.short	0x0000
        /*0074*/ 	.byte	0x00, 0xf4, 0x21, 0x00


	//----- nvinfo : EIATTR_SPARSE_MMA_MASK
	.align		4
.L_25:
        /*0078*/ 	.byte	0x03, 0x50
        /*007a*/ 	.short	0x0000


	//----- nvinfo : EIATTR_MAXREG_COUNT
	.align		4
        /*007c*/ 	.byte	0x03, 0x1b
        /*007e*/ 	.short	0x00ff


	//----- nvinfo : EIATTR_EXIT_INSTR_OFFSETS
	.align		4
        /*0080*/ 	.byte	0x04, 0x1c
        /*0082*/ 	.short	(.L_27 - .L_26)


	//   ....[0]....
.L_26:
        /*0084*/ 	.word	0x00000a50


	//----- nvinfo : EIATTR_REQNTID
	.align		4
.L_27:
        /*0088*/ 	.byte	0x04, 0x10
        /*008a*/ 	.short	(.L_29 - .L_28)
.L_28:
        /*008c*/ 	.word	0x00000080
        /*0090*/ 	.word	0x00000001
        /*0094*/ 	.word	0x00000001


	//----- nvinfo : EIATTR_CBANK_PARAM_SIZE
	.align		4
.L_29:
        /*0098*/ 	.byte	0x03, 0x19
        /*009a*/ 	.short	0x0034


	//----- nvinfo : EIATTR_PARAM_CBANK
	.align		4
        /*009c*/ 	.byte	0x04, 0x0a
        /*009e*/ 	.short	(.L_31 - .L_30)
	.align		4
.L_30:
        /*00a0*/ 	.word	index@(.nv.constant0.triton_poi_fused__native_batch_norm_legit_no_training_relu_7)
        /*00a4*/ 	.short	0x0210
        /*00a6*/ 	.short	0x0034


	//----- nvinfo : EIATTR_SW_WAR
	.align		4
.L_31:
        /*00a8*/ 	.byte	0x04, 0x36
        /*00aa*/ 	.short	(.L_33 - .L_32)
.L_32:
        /*00ac*/ 	.word	0x00000008
.L_33:


//--------------------- .nv.callgraph             --------------------------
	.section	.nv.callgraph,"",@"SHT_CUDA_CALLGRAPH"
	.align	4
	.sectionentsize	8
	.align		4
        /*0000*/ 	.word	0x00000000
	.align		4
        /*0004*/ 	.word	0xffffffff
	.align		4
        /*0008*/ 	.word	0x00000000
	.align		4
        /*000c*/ 	.word	0xfffffffe
	.align		4
        /*0010*/ 	.word	0x00000000
	.align		4
        /*0014*/ 	.word	0xfffffffd
	.align		4
        /*0018*/ 	.word	0x00000000
	.align		4
        /*001c*/ 	.word	0xfffffffc


//--------------------- .nv.constant4             --------------------------
	.section	.nv.constant4,"a",@progbits
	.align	8
	.align		8
.nv.constant4:
        /*0000*/ 	.dword	_$_str
	.align		8
        /*0008*/ 	.dword	_$_str_$_2


//--------------------- .text.triton_poi_fused__native_batch_norm_legit_no_training_relu_7 --------------------------
	.section	.text.triton_poi_fused__native_batch_norm_legit_no_training_relu_7,"ax",@progbits
	.align	128
        .global         triton_poi_fused__native_batch_norm_legit_no_training_relu_7
        .type           triton_poi_fused__native_batch_norm_legit_no_training_relu_7,@function
        .size           triton_poi_fused__native_batch_norm_legit_no_training_relu_7,(.L_x_1 - triton_poi_fused__native_batch_norm_legit_no_training_relu_7)
        .other          triton_poi_fused__native_batch_norm_legit_no_training_relu_7,@"STO_CUDA_ENTRY STV_DEFAULT"
triton_poi_fused__native_batch_norm_legit_no_training_relu_7:
.text.triton_poi_fused__native_batch_norm_legit_no_training_relu_7:
[----:B------:R-:W-:Y:S01]  /*0000*/  LDC R1, c[0x0][0x28] ;  /* 0x00000a00ff017b82 */ /* 0x000fe20000000800 */
[----:B------:R-:W1:Y:S07]  /*0010*/  S2R R0, SR_TID.X ;  /* 0x0000000000007919 */ /* 0x000e6e0000002100 */
[----:B------:R-:W2:Y:S01]  /*0020*/  LDC.64 R16, c[0x0][0x220] ;  /* 0x00008800ff107b82 */ /* 0x000ea20000000a00 */
[----:B------:R-:W-:Y:S01]  /*0030*/  ULDC.64 UR4, c[0x0][0x208] ;  /* 0x0000820000047ab9 */ /* 0x000fe20000000a00 */
[----:B------:R-:W3:Y:S06]  /*0040*/  S2R R3, SR_CTAID.X ;  /* 0x0000000000037919 */ /* 0x000eec0000002500 */
[----:B------:R-:W4:Y:S08]  /*0050*/  LDC.64 R20, c[0x0][0x218] ;  /* 0x00008600ff147b82 */ /* 0x000f300000000a00 */
[----:B------:R-:W5:Y:S08]  /*0060*/  LDC.64 R22, c[0x0][0x210] ;  /* 0x00008400ff167b82 */ /* 0x000f700000000a00 */
[----:B------:R-:W5:Y:S01]  /*0070*/  LDC.64 R32, c[0x0][0x230] ;  /* 0x00008c00ff207b82 */ /* 0x000f620000000a00 */
[----:B-1----:R-:W-:-:S04]  /*0080*/  SHF.L.U32 R0, R0, 0x2, RZ ;  /* 0x0000000200007819 */ /* 0x002fc800000006ff */
[----:B------:R-:W-:-:S04]  /*0090*/  LOP3.LUT R0, R0, 0x1fc, RZ, 0xc0, !PT ;  /* 0x000001fc00007812 */ /* 0x000fc800078ec0ff */
[----:B---3--:R-:W-:-:S05]  /*00a0*/  LEA R2, R3, R0, 0xa ;  /* 0x0000000003027211 */ /* 0x008fca00078e50ff */
[----:B------:R-:W-:-:S05]  /*00b0*/  IMAD.HI R0, R2, 0x38e38e39, RZ ;  /* 0x38e38e3902007827 */ /* 0x000fca00078e02ff */
[----:B------:R-:W-:-:S04]  /*00c0*/  SHF.R.U32.HI R3, RZ, 0x1f, R0 ;  /* 0x0000001fff037819 */ /* 0x000fc80000011600 */
[----:B------:R-:W-:-:S05]  /*00d0*/  LEA.HI.SX32 R3, R0, R3, 0x1a ;  /* 0x0000000300037211 */ /* 0x000fca00078fd2ff */
[----:B------:R-:W-:-:S04]  /*00e0*/  IMAD R19, R3, -0x120, R2 ;  /* 0xfffffee003137824 */ /* 0x000fc800078e0202 */
[----:B--2---:R-:W-:-:S06]  /*00f0*/  IMAD.WIDE R12, R19, 0x4, R16 ;  /* 0x00000004130c7825 */ /* 0x004fcc00078e0210 */
[----:B------:R-:W2:Y:S01]  /*0100*/  LDG.E.EL.128 R12, desc[UR4][R12.64] ;  /* 0x000000040c0c7981 */ /* 0x000ea2000c2e1d00 */
[----:B------:R-:W-:Y:S01]  /*0110*/  IADD3 R3, R2, 0x200, RZ ;  /* 0x0000020002037810 */ /* 0x000fe20007ffe0ff */
[----:B----4-:R-:W-:-:S04]  /*0120*/  IMAD.WIDE R8, R19, 0x4, R20 ;  /* 0x0000000413087825 */ /* 0x010fc800078e0214 */
[----:B------:R-:W-:Y:S02]  /*0130*/  IMAD.HI R0, R3, 0x38e38e39, RZ ;  /* 0x38e38e3903007827 */ /* 0x000fe400078e02ff */
[----:B------:R-:W3:Y:S02]  /*0140*/  LDG.E.EL.128 R8, desc[UR4][R8.64] ;  /* 0x0000000408087981 */ /* 0x000ee4000c2e1d00 */
[----:B-----5:R-:W-:Y:S01]  /*0150*/  IMAD.WIDE R22, R2, 0x4, R22 ;  /* 0x0000000402167825 */ /* 0x020fe200078e0216 */
[----:B------:R-:W-:-:S04]  /*0160*/  SHF.R.U32.HI R25, RZ, 0x1f, R0 ;  /* 0x0000001fff197819 */ /* 0x000fc80000011600 */
[----:B------:R-:W3:Y:S01]  /*0170*/  LDG.E.128 R4, desc[UR4][R22.64] ;  /* 0x0000000416047981 */ /* 0x000ee2000c1e1d00 */
[----:B------:R-:W-:-:S03]  /*0180*/  LEA.HI.SX32 R0, R0, R25, 0x1a ;  /* 0x0000001900007211 */ /* 0x000fc600078fd2ff */
[----:B------:R1:W4:Y:S02]  /*0190*/  LDG.E.128 R28, desc[UR4][R22.64+0x800] ;  /* 0x00080004161c7981 */ /* 0x000324000c1e1d00 */
[----:B------:R-:W-:-:S04]  /*01a0*/  IMAD R3, R0, -0x120, R3 ;  /* 0xfffffee000037824 */ /* 0x000fc800078e0203 */
[----:B------:R-:W-:Y:S01]  /*01b0*/  IMAD.WIDE R24, R3, 0x4, R20 ;  /* 0x0000000403187825 */ /* 0x000fe200078e0214 */
[----:B-1----:R-:W1:Y:S05]  /*01c0*/  LDC.64 R22, c[0x0][0x228] ;  /* 0x00008a00ff167b82 */ /* 0x002e6a0000000a00 */
[----:B------:R-:W4:Y:S01]  /*01d0*/  LDG.E.EL.128 R24, desc[UR4][R24.64] ;  /* 0x0000000418187981 */ /* 0x000f22000c2e1d00 */
[----:B------:R-:W-:Y:S01]  /*01e0*/  HFMA2.MMA R0, -RZ, RZ, 1.625, 0 ;  /* 0x3e800000ff007435 */ /* 0x000fe200000001ff */
[----:B-1----:R-:W-:-:S04]  /*01f0*/  IMAD.WIDE R34, R19, 0x4, R22 ;  /* 0x0000000413227825 */ /* 0x002fc800078e0216 */
[----:B--2---:R-:W-:Y:S01]  /*0200*/  FADD R18, R12, 9.9999997473787516356e-06 ;  /* 0x3727c5ac0c127421 */ /* 0x004fe20000000000 */
[----:B------:R-:W-:-:S05]  /*0210*/  FADD R20, R13, 9.9999997473787516356e-06 ;  /* 0x3727c5ac0d147421 */ /* 0x000fca0000000000 */
[----:B------:R-:W1:Y:S01]  /*0220*/  MUFU.SQRT R18, R18 ;  /* 0x0000001200127308 */ /* 0x000e620000002000 */
[----:B------:R-:W-:-:S07]  /*0230*/  FADD R14, R14, 9.9999997473787516356e-06 ;  /* 0x3727c5ac0e0e7421 */ /* 0x000fce0000000000 */
[----:B------:R-:W2:Y:S01]  /*0240*/  MUFU.SQRT R20, R20 ;  /* 0x0000001400147308 */ /* 0x000ea20000002000 */
[----:B------:R-:W-:-:S07]  /*0250*/  FADD R15, R15, 9.9999997473787516356e-06 ;  /* 0x3727c5ac0f0f7421 */ /* 0x000fce0000000000 */
[----:B------:R-:W5:Y:S01]  /*0260*/  MUFU.SQRT R12, R14 ;  /* 0x0000000e000c7308 */ /* 0x000f620000002000 */
[----:B-1----:R-:W-:-:S07]  /*0270*/  FSETP.GT.AND P6, PT, R18, 8.50705917302346158658e+37, PT ;  /* 0x7e8000001200780b */ /* 0x002fce0003fc4000 */
[----:B------:R-:W1:Y:S01]  /*0280*/  MUFU.SQRT R13, R15 ;  /* 0x0000000f000d7308 */ /* 0x000e620000002000 */
[----:B--2---:R-:W-:Y:S02]  /*0290*/  FSETP.GT.AND P5, PT, R20, 8.50705917302346158658e+37, PT ;  /* 0x7e8000001400780b */ /* 0x004fe40003fa4000 */
[----:B------:R-:W-:Y:S02]  /*02a0*/  FSETP.GEU.AND P4, PT, R18, 1.175494350822287508e-38, PT ;  /* 0x008000001200780b */ /* 0x000fe40003f8e000 */
[----:B------:R-:W-:Y:S02]  /*02b0*/  FSETP.GEU.AND P3, PT, R20, 1.175494350822287508e-38, PT ;  /* 0x008000001400780b */ /* 0x000fe40003f6e000 */
[----:B-----5:R-:W-:Y:S01]  /*02c0*/  FSETP.GT.AND P2, PT, R12, 8.50705917302346158658e+37, PT ;  /* 0x7e8000000c00780b */ /* 0x020fe20003f44000 */
[----:B------:R-:W-:Y:S01]  /*02d0*/  @P6 FMUL R18, R18, 0.25 ;  /* 0x3e80000012126820 */ /* 0x000fe20000400000 */
[----:B---3--:R-:W-:Y:S01]  /*02e0*/  FADD R4, R4, -R8 ;  /* 0x8000000804047221 */ /* 0x008fe20000000000 */
[----:B------:R-:W-:-:S02]  /*02f0*/  FSETP.GEU.AND P0, PT, R12, 1.175494350822287508e-38, PT ;  /* 0x008000000c00780b */ /* 0x000fc40003f0e000 */
[----:B------:R-:W-:Y:S02]  /*0300*/  FSEL R8, R0, 1, P6 ;  /* 0x3f80000000087808 */ /* 0x000fe40003000000 */
[----:B------:R-:W-:Y:S01]  /*0310*/  @P5 FMUL R20, R20, 0.25 ;  /* 0x3e80000014145820 */ /* 0x000fe20000400000 */
[C---:B-1----:R-:W-:Y:S01]  /*0320*/  FSETP.GT.AND P1, PT, R13.reuse, 8.50705917302346158658e+37, PT ;  /* 0x7e8000000d00780b */ /* 0x042fe20003f24000 */
[----:B------:R-:W-:Y:S01]  /*0330*/  @!P4 FMUL R18, R18, 16777216 ;  /* 0x4b8000001212c820 */ /* 0x000fe20000400000 */
[----:B------:R-:W-:Y:S01]  /*0340*/  FSETP.GEU.AND P6, PT, R13, 1.175494350822287508e-38, PT ;  /* 0x008000000d00780b */ /* 0x000fe20003fce000 */
[----:B------:R-:W-:Y:S01]  /*0350*/  @!P3 FMUL R20, R20, 16777216 ;  /* 0x4b8000001414b820 */ /* 0x000fe20000400000 */
[----:B------:R-:W-:Y:S02]  /*0360*/  FADD R5, R5, -R9 ;  /* 0x8000000905057221 */ /* 0x000fe40000000000 */
[----:B------:R-:W1:Y:S01]  /*0370*/  MUFU.RCP R9, R18 ;  /* 0x0000001200097308 */ /* 0x000e620000001000 */
[----:B------:R-:W-:Y:S01]  /*0380*/  @P2 FMUL R12, R12, 0.25 ;  /* 0x3e8000000c0c2820 */ /* 0x000fe20000400000 */
[----:B------:R-:W-:-:S06]  /*0390*/  FADD R7, R7, -R11 ;  /* 0x8000000b07077221 */ /* 0x000fcc0000000000 */
[----:B------:R-:W2:Y:S01]  /*03a0*/  MUFU.RCP R20, R20 ;  /* 0x0000001400147308 */ /* 0x000ea20000001000 */
[----:B------:R-:W-:Y:S01]  /*03b0*/  @P1 FMUL R13, R13, 0.25 ;  /* 0x3e8000000d0d1820 */ /* 0x000fe20000400000 */
[----:B------:R-:W-:Y:S01]  /*03c0*/  @!P0 FMUL R12, R12, 16777216 ;  /* 0x4b8000000c0c8820 */ /* 0x000fe20000400000 */
[----:B------:R-:W-:Y:S01]  /*03d0*/  FSEL R11, R0, 1, P5 ;  /* 0x3f800000000b7808 */ /* 0x000fe20002800000 */
[----:B----4-:R-:W-:Y:S01]  /*03e0*/  FADD R29, R29, -R25 ;  /* 0x800000191d1d7221 */ /* 0x010fe20000000000 */
[----:B------:R-:W-:Y:S01]  /*03f0*/  @!P6 FMUL R13, R13, 16777216 ;  /* 0x4b8000000d0de820 */ /* 0x000fe20000400000 */
[----:B------:R-:W-:Y:S01]  /*0400*/  FADD R24, R28, -R24 ;  /* 0x800000181c187221 */ /* 0x000fe20000000000 */
[----:B------:R-:W-:Y:S01]  /*0410*/  @!P4 FMUL R8, R8, 16777216 ;  /* 0x4b8000000808c820 */ /* 0x000fe20000400000 */
[----:B------:R-:W3:Y:S01]  /*0420*/  MUFU.RCP R25, R12 ;  /* 0x0000000c00197308 */ /* 0x000ee20000001000 */
[----:B------:R-:W-:Y:S02]  /*0430*/  @!P3 FMUL R11, R11, 16777216 ;  /* 0x4b8000000b0bb820 */ /* 0x000fe40000400000 */
[----:B-1----:R-:W-:Y:S01]  /*0440*/  FMUL R9, R9, R8 ;  /* 0x0000000809097220 */ /* 0x002fe20000400000 */
[----:B------:R-:W-:-:S04]  /*0450*/  FSEL R8, R0, 1, P2 ;  /* 0x3f80000000087808 */ /* 0x000fc80001000000 */
[----:B------:R-:W1:Y:S01]  /*0460*/  MUFU.RCP R28, R13 ;  /* 0x0000000d001c7308 */ /* 0x000e620000001000 */
[----:B--2---:R-:W-:Y:S01]  /*0470*/  FMUL R18, R20, R11 ;  /* 0x0000000b14127220 */ /* 0x004fe20000400000 */
[----:B------:R-:W-:Y:S01]  /*0480*/  FSEL R11, R0, 1, P1 ;  /* 0x3f800000000b7808 */ /* 0x000fe20000800000 */
[----:B------:R-:W-:Y:S01]  /*0490*/  @!P0 FMUL R8, R8, 16777216 ;  /* 0x4b80000008088820 */ /* 0x000fe20000400000 */
[----:B------:R-:W-:-:S03]  /*04a0*/  FMUL R21, R9, R4 ;  /* 0x0000000409157220 */ /* 0x000fc60000400000 */
[----:B------:R-:W-:Y:S01]  /*04b0*/  @!P6 FMUL R11, R11, 16777216 ;  /* 0x4b8000000b0be820 */ /* 0x000fe20000400000 */
[----:B---3--:R-:W-:Y:S01]  /*04c0*/  FMUL R25, R25, R8 ;  /* 0x0000000819197220 */ /* 0x008fe20000400000 */
[----:B------:R-:W-:Y:S01]  /*04d0*/  FADD R6, R6, -R10 ;  /* 0x8000000a06067221 */ /* 0x000fe20000000000 */
[----:B0-----:R-:W-:-:S04]  /*04e0*/  IMAD.WIDE R8, R19, 0x4, R32 ;  /* 0x0000000413087825 */ /* 0x001fc800078e0220 */
[----:B------:R-:W-:Y:S01]  /*04f0*/  FMUL R18, R18, R5 ;  /* 0x0000000512127220 */ /* 0x000fe20000400000 */
[----:B-1----:R-:W-:Y:S01]  /*0500*/  FMUL R28, R28, R11 ;  /* 0x0000000b1c1c7220 */ /* 0x002fe20000400000 */
[----:B------:R-:W-:Y:S01]  /*0510*/  FMUL R25, R25, R6 ;  /* 0x0000000619197220 */ /* 0x000fe20000400000 */
[----:B------:R-:W2:Y:S02]  /*0520*/  LDG.E.EL.128 R8, desc[UR4][R8.64] ;  /* 0x0000000408087981 */ /* 0x000ea4000c2e1d00 */
[----:B------:R-:W-:Y:S02]  /*0530*/  FMUL R28, R28, R7 ;  /* 0x000000071c1c7220 */ /* 0x000fe40000400000 */
[----:B------:R-:W2:Y:S01]  /*0540*/  LDG.E.EL.128 R4, desc[UR4][R34.64] ;  /* 0x0000000422047981 */ /* 0x000ea2000c2e1d00 */
[----:B------:R-:W-:-:S06]  /*0550*/  IMAD.WIDE R12, R3, 0x4, R16 ;  /* 0x00000004030c7825 */ /* 0x000fcc00078e0210 */
[----:B------:R-:W3:Y:S01]  /*0560*/  LDG.E.EL.128 R12, desc[UR4][R12.64] ;  /* 0x000000040c0c7981 */ /* 0x000ee2000c2e1d00 */
[----:B------:R-:W-:-:S04]  /*0570*/  IMAD.WIDE R16, R3, 0x4, R22 ;  /* 0x0000000403107825 */ /* 0x000fc800078e0216 */
[----:B------:R-:W-:-:S04]  /*0580*/  IMAD.WIDE R22, R3, 0x4, R32 ;  /* 0x0000000403167825 */ /* 0x000fc800078e0220 */
[----:B--2---:R-:W-:Y:S01]  /*0590*/  FFMA R4, R4, R21, R8 ;  /* 0x0000001504047223 */ /* 0x004fe20000000008 */
[----:B------:R-:W-:Y:S01]  /*05a0*/  FFMA R5, R5, R18, R9 ;  /* 0x0000001205057223 */ /* 0x000fe20000000009 */
[----:B------:R-:W2:Y:S04]  /*05b0*/  LDG.E.EL.128 R20, desc[UR4][R22.64] ;  /* 0x0000000416147981 */ /* 0x000ea8000c2e1d00 */
[----:B------:R-:W2:Y:S01]  /*05c0*/  LDG.E.EL.128 R16, desc[UR4][R16.64] ;  /* 0x0000000410107981 */ /* 0x000ea2000c2e1d00 */
[----:B---3--:R-:W-:-:S06]  /*05d0*/  FADD R3, R12, 9.9999997473787516356e-06 ;  /* 0x3727c5ac0c037421 */ /* 0x008fcc0000000000 */
[----:B------:R-:W0:Y:S01]  /*05e0*/  MUFU.SQRT R3, R3 ;  /* 0x0000000300037308 */ /* 0x000e220000002000 */
[----:B------:R-:W-:Y:S01]  /*05f0*/  FADD R13, R13, 9.9999997473787516356e-06 ;  /* 0x3727c5ac0d0d7421 */ /* 0x000fe20000000000 */
[----:B------:R-:W-:Y:S01]  /*0600*/  FADD R14, R14, 9.9999997473787516356e-06 ;  /* 0x3727c5ac0e0e7421 */ /* 0x000fe20000000000 */
[----:B------:R-:W-:Y:S01]  /*0610*/  FADD R15, R15, 9.9999997473787516356e-06 ;  /* 0x3727c5ac0f0f7421 */ /* 0x000fe20000000000 */
[----:B------:R-:W-:Y:S01]  /*0620*/  FFMA R6, R6, R25, R10 ;  /* 0x0000001906067223 */ /* 0x000fe2000000000a */
[----:B------:R-:W-:-:S03]  /*0630*/  FFMA R7, R7, R28, R11 ;  /* 0x0000001c07077223 */ /* 0x000fc6000000000b */
[----:B------:R-:W1:Y:S08]  /*0640*/  MUFU.SQRT R11, R13 ;  /* 0x0000000d000b7308 */ /* 0x000e700000002000 */
[----:B------:R-:W3:Y:S01]  /*0650*/  MUFU.SQRT R12, R14 ;  /* 0x0000000e000c7308 */ /* 0x000ee20000002000 */
[----:B0-----:R-:W-:-:S07]  /*0660*/  FSETP.GT.AND P6, PT, R3, 8.50705917302346158658e+37, PT ;  /* 0x7e8000000300780b */ /* 0x001fce0003fc4000 */
[----:B------:R-:W0:Y:S01]  /*0670*/  MUFU.SQRT R10, R15 ;  /* 0x0000000f000a7308 */ /* 0x000e220000002000 */
[----:B------:R-:W-:Y:S02]  /*0680*/  FSETP.GEU.AND P5, PT, R3, 1.175494350822287508e-38, PT ;  /* 0x008000000300780b */ /* 0x000fe40003fae000 */
[----:B-1----:R-:W-:Y:S02]  /*0690*/  FSETP.GT.AND P4, PT, R11, 8.50705917302346158658e+37, PT ;  /* 0x7e8000000b00780b */ /* 0x002fe40003f84000 */
[----:B---3--:R-:W-:Y:S01]  /*06a0*/  FSETP.GT.AND P2, PT, R12, 8.50705917302346158658e+37, PT ;  /* 0x7e8000000c00780b */ /* 0x008fe20003f44000 */
[----:B------:R-:W-:Y:S01]  /*06b0*/  @P6 FMUL R3, R3, 0.25 ;  /* 0x3e80000003036820 */ /* 0x000fe20000400000 */
[----:B------:R-:W-:Y:S02]  /*06c0*/  FSEL R8, R0, 1, P6 ;  /* 0x3f80000000087808 */ /* 0x000fe40003000000 */
[----:B------:R-:W-:Y:S02]  /*06d0*/  FSETP.GEU.AND P3, PT, R11, 1.175494350822287508e-38, PT ;  /* 0x008000000b00780b */ /* 0x000fe40003f6e000 */
[----:B0-----:R-:W-:-:S02]  /*06e0*/  FSETP.GT.AND P1, PT, R10, 8.50705917302346158658e+37, PT ;  /* 0x7e8000000a00780b */ /* 0x001fc40003f24000 */
[----:B------:R-:W-:Y:S02]  /*06f0*/  FSETP.GEU.AND P0, PT, R12, 1.175494350822287508e-38, PT ;  /* 0x008000000c00780b */ /* 0x000fe40003f0e000 */
[----:B------:R-:W-:Y:S01]  /*0700*/  FSETP.GEU.AND P6, PT, R10, 1.175494350822287508e-38, PT ;  /* 0x008000000a00780b */ /* 0x000fe20003fce000 */
[----:B------:R-:W-:Y:S01]  /*0710*/  @!P5 FMUL R3, R3, 16777216 ;  /* 0x4b8000000303d820 */ /* 0x000fe20000400000 */
[----:B------:R-:W-:Y:S01]  /*0720*/  @P4 FMUL R11, R11, 0.25 ;  /* 0x3e8000000b0b4820 */ /* 0x000fe20000400000 */
[----:B------:R-:W-:-:S04]  /*0730*/  @P2 FMUL R12, R12, 0.25 ;  /* 0x3e8000000c0c2820 */ /* 0x000fc80000400000 */
[----:B------:R-:W0:Y:S02]  /*0740*/  MUFU.RCP R3, R3 ;  /* 0x0000000300037308 */ /* 0x000e240000001000 */
[----:B------:R-:W-:Y:S01]  /*0750*/  @P1 FMUL R10, R10, 0.25 ;  /* 0x3e8000000a0a1820 */ /* 0x000fe20000400000 */
[----:B------:R-:W-:Y:S01]  /*0760*/  @!P3 FMUL R11, R11, 16777216 ;  /* 0x4b8000000b0bb820 */ /* 0x000fe20000400000 */
[----:B------:R-:W-:Y:S02]  /*0770*/  @!P0 FMUL R12, R12, 16777216 ;  /* 0x4b8000000c0c8820 */ /* 0x000fe40000400000 */
[----:B------:R-:W-:Y:S01]  /*0780*/  @!P6 FMUL R10, R10, 16777216 ;  /* 0x4b8000000a0ae820 */ /* 0x000fe20000400000 */
[----:B------:R-:W-:Y:S02]  /*0790*/  @!P5 FMUL R8, R8, 16777216 ;  /* 0x4b8000000808d820 */ /* 0x000fe40000400000 */
[----:B------:R-:W1:Y:S01]  /*07a0*/  MUFU.RCP R11, R11 ;  /* 0x0000000b000b7308 */ /* 0x000e620000001000 */
[----:B------:R-:W-:-:S07]  /*07b0*/  FSEL R14, R0, 1, P4 ;  /* 0x3f800000000e7808 */ /* 0x000fce0002000000 */
[----:B------:R-:W3:Y:S01]  /*07c0*/  MUFU.RCP R12, R12 ;  /* 0x0000000c000c7308 */ /* 0x000ee20000001000 */
[----:B------:R-:W-:-:S07]  /*07d0*/  FSEL R13, R0, 1, P2 ;  /* 0x3f800000000d7808 */ /* 0x000fce0001000000 */
[----:B------:R-:W4:Y:S01]  /*07e0*/  MUFU.RCP R10, R10 ;  /* 0x0000000a000a7308 */ /* 0x000f220000001000 */
[----:B------:R-:W-:Y:S01]  /*07f0*/  FSEL R15, R0, 1, P1 ;  /* 0x3f800000000f7808 */ /* 0x000fe20000800000 */
[----:B0-----:R-:W-:Y:S02]  /*0800*/  FMUL R3, R3, R8 ;  /* 0x0000000803037220 */ /* 0x001fe40000400000 */
[----:B------:R-:W0:Y:S01]  /*0810*/  LDC.64 R8, c[0x0][0x238] ;  /* 0x00008e00ff087b82 */ /* 0x000e220000000a00 */
[----:B------:R-:W-:Y:S01]  /*0820*/  @!P3 FMUL R14, R14, 16777216 ;  /* 0x4b8000000e0eb820 */ /* 0x000fe20000400000 */
[----:B------:R-:W-:Y:S01]  /*0830*/  @!P0 FMUL R13, R13, 16777216 ;  /* 0x4b8000000d0d8820 */ /* 0x000fe20000400000 */
[----:B------:R-:W-:Y:S01]  /*0840*/  @!P6 FMUL R15, R15, 16777216 ;  /* 0x4b8000000f0fe820 */ /* 0x000fe20000400000 */
[----:B------:R-:W-:Y:S01]  /*0850*/  FADD R26, R30, -R26 ;  /* 0x8000001a1e1a7221 */ /* 0x000fe20000000000 */
[----:B------:R-:W-:Y:S01]  /*0860*/  FADD R27, R31, -R27 ;  /* 0x8000001b1f1b7221 */ /* 0x000fe20000000000 */
[----:B-1----:R-:W-:Y:S01]  /*0870*/  FMUL R14, R11, R14 ;  /* 0x0000000e0b0e7220 */ /* 0x002fe20000400000 */
[----:B---3--:R-:W-:Y:S01]  /*0880*/  FMUL R13, R12, R13 ;  /* 0x0000000d0c0d7220 */ /* 0x008fe20000400000 */
[----:B----4-:R-:W-:Y:S01]  /*0890*/  FMUL R0, R10, R15 ;  /* 0x0000000f0a007220 */ /* 0x010fe20000400000 */
[----:B------:R-:W-:Y:S01]  /*08a0*/  FMUL R3, R3, R24 ;  /* 0x0000001803037220 */ /* 0x000fe20000400000 */
[----:B------:R-:W-:Y:S01]  /*08b0*/  FMUL R14, R14, R29 ;  /* 0x0000001d0e0e7220 */ /* 0x000fe20000400000 */
[----:B------:R-:W-:Y:S01]  /*08c0*/  FMUL R13, R13, R26 ;  /* 0x0000001a0d0d7220 */ /* 0x000fe20000400000 */
[----:B------:R-:W-:Y:S01]  /*08d0*/  FMUL R0, R0, R27 ;  /* 0x0000001b00007220 */ /* 0x000fe20000400000 */
[----:B------:R-:W-:-:S02]  /*08e0*/  FSETP.GEU.AND P6, PT, R7, RZ, PT ;  /* 0x000000ff0700720b */ /* 0x000fc40003fce000 */
[----:B------:R-:W-:Y:S02]  /*08f0*/  FSETP.GEU.AND P0, PT, R6, RZ, PT ;  /* 0x000000ff0600720b */ /* 0x000fe40003f0e000 */
[----:B------:R-:W-:Y:S02]  /*0900*/  SEL R7, R7, RZ, P6 ;  /* 0x000000ff07077207 */ /* 0x000fe40003000000 */
[C---:B------:R-:W-:Y:S02]  /*0910*/  FSETP.GEU.AND P1, PT, R5.reuse, RZ, PT ;  /* 0x000000ff0500720b */ /* 0x040fe40003f2e000 */
[----:B------:R-:W-:Y:S01]  /*0920*/  FSETP.GEU.AND P2, PT, R4, RZ, PT ;  /* 0x000000ff0400720b */ /* 0x000fe20003f4e000 */
[----:B0-----:R-:W-:Y:S01]  /*0930*/  IMAD.WIDE R8, R2, 0x4, R8 ;  /* 0x0000000402087825 */ /* 0x001fe200078e0208 */
[----:B------:R-:W-:Y:S02]  /*0940*/  SEL R6, R6, RZ, P0 ;  /* 0x000000ff06067207 */ /* 0x000fe40000000000 */
[----:B------:R-:W-:-:S02]  /*0950*/  SEL R5, R5, RZ, P1 ;  /* 0x000000ff05057207 */ /* 0x000fc40000800000 */
[----:B------:R-:W-:-:S05]  /*0960*/  SEL R4, R4, RZ, P2 ;  /* 0x000000ff04047207 */ /* 0x000fca0001000000 */
[----:B------:R-:W-:Y:S01]  /*0970*/  STG.E.128 desc[UR4][R8.64], R4 ;  /* 0x0000000408007986 */ /* 0x000fe2000c101d04 */
[----:B--2---:R-:W-:Y:S01]  /*0980*/  FFMA R3, R16, R3, R20 ;  /* 0x0000000310037223 */ /* 0x004fe20000000014 */
[----:B------:R-:W-:Y:S01]  /*0990*/  FFMA R14, R17, R14, R21 ;  /* 0x0000000e110e7223 */ /* 0x000fe20000000015 */
[----:B------:R-:W-:Y:S01]  /*09a0*/  FFMA R13, R18, R13, R22 ;  /* 0x0000000d120d7223 */ /* 0x000fe20000000016 */
[----:B------:R-:W-:Y:S02]  /*09b0*/  FFMA R0, R19, R0, R23 ;  /* 0x0000000013007223 */ /* 0x000fe40000000017 */
[----:B------:R-:W-:Y:S02]  /*09c0*/  FSETP.GEU.AND P5, PT, R3, RZ, PT ;  /* 0x000000ff0300720b */ /* 0x000fe40003fae000 */
[----:B------:R-:W-:Y:S02]  /*09d0*/  FSETP.GEU.AND P3, PT, R13, RZ, PT ;  /* 0x000000ff0d00720b */ /* 0x000fe40003f6e000 */
[----:B------:R-:W-:-:S02]  /*09e0*/  FSETP.GEU.AND P4, PT, R14, RZ, PT ;  /* 0x000000ff0e00720b */ /* 0x000fc40003f8e000 */
[----:B------:R-:W-:Y:S02]  /*09f0*/  FSETP.GEU.AND P6, PT, R0, RZ, PT ;  /* 0x000000ff0000720b */ /* 0x000fe40003fce000 */
[----:B------:R-:W-:Y:S02]  /*0a00*/  SEL R18, R13, RZ, P3 ;  /* 0x000000ff0d127207 */ /* 0x000fe40001800000 */
[----:B------:R-:W-:Y:S02]  /*0a10*/  SEL R17, R14, RZ, P4 ;  /* 0x000000ff0e117207 */ /* 0x000fe40002000000 */
[----:B------:R-:W-:Y:S02]  /*0a20*/  SEL R16, R3, RZ, P5 ;  /* 0x000000ff03107207 */ /* 0x000fe40002800000 */
[----:B------:R-:W-:-:S05]  /*0a30*/  SEL R19, R0, RZ, P6 ;  /* 0x000000ff00137207 */ /* 0x000fca0003000000 */
[----:B------:R-:W-:Y:S01]  /*0a40*/  STG.E.128 desc[UR4][R8.64+0x800], R16 ;  /* 0x0008001008007986 */ /* 0x000fe2000c101d04 */
[----:B------:R-:W-:Y:S05]  /*0a50*/  EXIT ;  /* 0x000000000000794d */ /* 0x000fea0003800000 */
.L_x_0:
[----:B------:R-:W-:-:S00]  /*0a60*/  BRA `(.L_x_0) ;  /* 0xfffffffc00fc7947 */ /* 0x000fc0000383ffff */
[----:B------:R-:W-:-:S00]  /*0a70*/  NOP ;  /* 0x0000000000007918 */ /* 0x000fc00000000000 */
        /* <DEDUP_REMOVED lines=8> */
.L_x_1:


//--------------------- .nv.global.init           --------------------------
	.section	.nv.global.init,"aw",@progbits
.nv.global.init:
	.type		_$_str,@object
	.size		_$_str,(_$_str_$_2 - _$_str)
_$_str:
        /*0000*/ 	.byte	0x5f, 0x5f, 0x43, 0x55, 0x44, 0x41, 0x5f, 0x46, 0x54, 0x5a, 0x00
	.type		_$_str_$_2,@object
	.size		_$_str_$_2,(.L_1 - _$_str_$_2)
_$_str_$_2:
        /*000b*/ 	.byte	0x5f, 0x5f, 0x43, 0x55, 0x44, 0x41, 0x5f, 0x50, 0x52, 0x45, 0x43, 0x5f, 0x53, 0x51, 0x52, 0x54
        /*001b*/ 	.byte	0x00
.L_1:


//--------------------- .nv.constant0.triton_poi_fused__native_batch_norm_legit_no_training_relu_7 --------------------------
	.section	.nv.constant0.triton_poi_fused__native_batch_norm_legit_no_training_relu_7,"a",@progbits
	.sectionflags	@""
	.align	4
.nv.constant0.triton_poi_fused__native_batch_norm_legit_no_training_relu_7:
	.zero		580
